	.headerflags	@"EF_CUDA_TEXMODE_UNIFIED EF_CUDA_64BIT_ADDRESS EF_CUDA_ACCELERATORS EF_CUDA_SM90 EF_CUDA_VIRTUAL_SM(EF_CUDA_SM90)"
	.elftype	@"ET_EXEC"


//--------------------- .nv.info                  --------------------------
	.section	.nv.info,"",@"SHT_CUDA_INFO"
	.align	4


	//----- nvinfo : EIATTR_REGCOUNT
	.align		4
        /*0000*/ 	.byte	0x04, 0x2f
        /*0002*/ 	.short	(.L_1 - .L_0)
	.align		4
.L_0:
        /*0004*/ 	.word	index@(triton_poi_fused_div_sub_7)
        /*0008*/ 	.word	0x00000016


	//----- nvinfo : EIATTR_MIN_STACK_SIZE
	.align		4
.L_1:
        /*000c*/ 	.byte	0x04, 0x12
        /*000e*/ 	.short	(.L_3 - .L_2)
	.align		4
.L_2:
        /*0010*/ 	.word	index@(triton_poi_fused_div_sub_7)
        /*0014*/ 	.word	0x00000000


	//----- nvinfo : EIATTR_FRAME_SIZE
	.align		4
.L_3:
        /*0018*/ 	.byte	0x04, 0x11
        /*001a*/ 	.short	(.L_5 - .L_4)
	.align		4
.L_4:
        /*001c*/ 	.word	index@(triton_poi_fused_div_sub_7)
        /*0020*/ 	.word	0x00000000


	//----- nvinfo : EIATTR_MIN_STACK_SIZE
	.align		4
.L_5:
        /*0024*/ 	.byte	0x04, 0x12
        /*0026*/ 	.short	(.L_7 - .L_6)
	.align		4
.L_6:
        /*0028*/ 	.word	index@(triton_poi_fused_div_sub_7)
        /*002c*/ 	.word	0x00000000
.L_7:


//--------------------- .nv.info.triton_poi_fused_div_sub_7 --------------------------
	.section	.nv.info.triton_poi_fused_div_sub_7,"",@"SHT_CUDA_INFO"
	.sectionflags	@""
	.align	4


	//----- nvinfo : EIATTR_CUDA_API_VERSION
	.align		4
        /*0000*/ 	.byte	0x04, 0x37
        /*0002*/ 	.short	(.L_9 - .L_8)
.L_8:
        /*0004*/ 	.word	0x0000007c


	//----- nvinfo : EIATTR_KPARAM_INFO
	.align		4
.L_9:
        /*0008*/ 	.byte	0x04, 0x17
        /*000a*/ 	.short	(.L_11 - .L_10)
.L_10:
        /*000c*/ 	.word	0x00000000
        /*0010*/ 	.short	0x0005
        /*0012*/ 	.short	0x0024
        /*0014*/ 	.byte	0x00, 0xf0, 0x11, 0x00


	//----- nvinfo : EIATTR_KPARAM_INFO
	.align		4
.L_11:
        /*0018*/ 	.byte	0x04, 0x17
        /*001a*/ 	.short	(.L_13 - .L_12)
.L_12:
        /*001c*/ 	.word	0x00000000
        /*0020*/ 	.short	0x0004
        /*0022*/ 	.short	0x0020
        /*0024*/ 	.byte	0x00, 0xf0, 0x11, 0x00


	//----- nvinfo : EIATTR_KPARAM_INFO
	.align		4
.L_13:
        /*0028*/ 	.byte	0x04, 0x17
        /*002a*/ 	.short	(.L_15 - .L_14)
.L_14:
        /*002c*/ 	.word	0x00000000
        /*0030*/ 	.short	0x0003
        /*0032*/ 	.short	0x0018
        /*0034*/ 	.byte	0x00, 0xf4, 0x21, 0x00


	//----- nvinfo : EIATTR_KPARAM_INFO
	.align		4
.L_15:
        /*0038*/ 	.byte	0x04, 0x17
        /*003a*/ 	.short	(.L_17 - .L_16)
.L_16:
        /*003c*/ 	.word	0x00000000
        /*0040*/ 	.short	0x0002
        /*0042*/ 	.short	0x0010
        /*0044*/ 	.byte	0x00, 0xf4, 0x21, 0x00


	//----- nvinfo : EIATTR_KPARAM_INFO
	.align		4
.L_17:
        /*0048*/ 	.byte	0x04, 0x17
        /*004a*/ 	.short	(.L_19 - .L_18)
.L_18:
        /*004c*/ 	.word	0x00000000
        /*0050*/ 	.short	0x0001
        /*0052*/ 	.short	0x0008
        /*0054*/ 	.byte	0x00, 0xf4, 0x21, 0x00


	//----- nvinfo : EIATTR_KPARAM_INFO
	.align		4
.L_19:
        /*0058*/ 	.byte	0x04, 0x17
        /*005a*/ 	.short	(.L_21 - .L_20)
.L_20:
        /*005c*/ 	.word	0x00000000
        /*0060*/ 	.short	0x0000
        /*0062*/ 	.short	0x0000
        /*0064*/ 	.byte	0x00, 0xf4, 0x21, 0x00


	//----- nvinfo : EIATTR_SPARSE_MMA_MASK
	.align		4
.L_21:
        /*0068*/ 	.byte	0x03, 0x50
        /*006a*/ 	.short	0x0000


	//----- nvinfo : EIATTR_MAXREG_COUNT
	.align		4
        /*006c*/ 	.byte	0x03, 0x1b
        /*006e*/ 	.short	0x00ff


	//----- nvinfo : EIATTR_EXIT_INSTR_OFFSETS
	.align		4
        /*0070*/ 	.byte	0x04, 0x1c
        /*0072*/ 	.short	(.L_23 - .L_22)


	//   ....[0]....
.L_22:
        /*0074*/ 	.word	0x00000480


	//   ....[1]....
        /*0078*/ 	.word	0x000004e0


	//----- nvinfo : EIATTR_REQNTID
	.align		4
.L_23:
        /*007c*/ 	.byte	0x04, 0x10
        /*007e*/ 	.short	(.L_25 - .L_24)
.L_24:
        /*0080*/ 	.word	0x00000080
        /*0084*/ 	.word	0x00000001
        /*0088*/ 	.word	0x00000001


	//----- nvinfo : EIATTR_CBANK_PARAM_SIZE
	.align		4
.L_25:
        /*008c*/ 	.byte	0x03, 0x19
        /*008e*/ 	.short	0x0028


	//----- nvinfo : EIATTR_PARAM_CBANK
	.align		4
        /*0090*/ 	.byte	0x04, 0x0a
        /*0092*/ 	.short	(.L_27 - .L_26)
	.align		4
.L_26:
        /*0094*/ 	.word	index@(.nv.constant0.triton_poi_fused_div_sub_7)
        /*0098*/ 	.short	0x0210
        /*009a*/ 	.short	0x0028


	//----- nvinfo : EIATTR_SW_WAR
	.align		4
.L_27:
        /*009c*/ 	.byte	0x04, 0x36
        /*009e*/ 	.short	(.L_29 - .L_28)
.L_28:
        /*00a0*/ 	.word	0x00000008
.L_29:


//--------------------- .nv.callgraph             --------------------------
	.section	.nv.callgraph,"",@"SHT_CUDA_CALLGRAPH"
	.align	4
	.sectionentsize	8
	.align		4
        /*0000*/ 	.word	0x00000000
	.align		4
        /*0004*/ 	.word	0xffffffff
	.align		4
        /*0008*/ 	.word	0x00000000
	.align		4
        /*000c*/ 	.word	0xfffffffe
	.align		4
        /*0010*/ 	.word	0x00000000
	.align		4
        /*0014*/ 	.word	0xfffffffd
	.align		4
        /*0018*/ 	.word	0x00000000
	.align		4
        /*001c*/ 	.word	0xfffffffc


//--------------------- .text.triton_poi_fused_div_sub_7 --------------------------
	.section	.text.triton_poi_fused_div_sub_7,"ax",@progbits
	.sectionflags	@"SHF_BARRIERS=1"
	.align	128
        .global         triton_poi_fused_div_sub_7
        .type           triton_poi_fused_div_sub_7,@function
        .size           triton_poi_fused_div_sub_7,(.L_x_1 - triton_poi_fused_div_sub_7)
        .other          triton_poi_fused_div_sub_7,@"STO_CUDA_ENTRY STV_DEFAULT"
triton_poi_fused_div_sub_7:
.text.triton_poi_fused_div_sub_7:
[----:B------:R-:W0:Y:S01]  /*0000*/  LDC R1, c[0x0][0x28] ;  /* 0x00000a00ff017b82 */ /* 0x000e220000000800 */
[----:B------:R-:W1:Y:S07]  /*0010*/  S2R R7, SR_CTAID.Y ;  /* 0x0000000000077919 */ /* 0x000e6e0000002600 */
[----:B------:R-:W2:Y:S01]  /*0020*/  LDC.64 R14, c[0x0][0x220] ;  /* 0x00008800ff0e7b82 */ /* 0x000ea20000000a00 */
[----:B------:R-:W-:Y:S01]  /*0030*/  CS2R R16, SRZ ;  /* 0x0000000000107805 */ /* 0x000fe2000001ff00 */
[----:B------:R-:W-:Y:S01]  /*0040*/  ULDC.64 UR6, c[0x0][0x208] ;  /* 0x0000820000067ab9 */ /* 0x000fe20000000a00 */
[----:B------:R-:W3:Y:S01]  /*0050*/  S2R R2, SR_TID.X ;  /* 0x0000000000027919 */ /* 0x000ee20000002100 */
[----:B------:R-:W4:Y:S04]  /*0060*/  S2R R11, SR_CTAID.X ;  /* 0x00000000000b7919 */ /* 0x000f280000002500 */
[----:B------:R-:W5:Y:S08]  /*0070*/  LDC.64 R4, c[0x0][0x210] ;  /* 0x00008400ff047b82 */ /* 0x000f700000000a00 */
[----:B------:R-:W5:Y:S01]  /*0080*/  LDC.64 R8, c[0x0][0x218] ;  /* 0x00008600ff087b82 */ /* 0x000f620000000a00 */
[C---:B-1----:R-:W-:Y:S01]  /*0090*/  IMAD.HI R0, R7.reuse, 0x55555556, RZ ;  /* 0x5555555607007827 */ /* 0x042fe200078e02ff */
[----:B------:R-:W-:-:S02]  /*00a0*/  ISETP.GE.AND P2, PT, R7, 0xc, PT ;  /* 0x0000000c0700780c */ /* 0x000fc40003f46270 */
[----:B---3--:R-:W-:Y:S02]  /*00b0*/  SHF.L.U32 R10, R2, 0x2, RZ ;  /* 0x00000002020a7819 */ /* 0x008fe400000006ff */
[----:B------:R-:W-:Y:S02]  /*00c0*/  LEA.HI R0, R0, R0, RZ, 0x1 ;  /* 0x0000000000007211 */ /* 0x000fe400078f08ff */
[----:B------:R-:W-:-:S03]  /*00d0*/  LOP3.LUT R10, R10, 0x1fc, RZ, 0xc0, !PT ;  /* 0x000001fc0a0a7812 */ /* 0x000fc600078ec0ff */
[----:B------:R-:W-:-:S04]  /*00e0*/  IMAD R3, R0, -0x3, R7 ;  /* 0xfffffffd00037824 */ /* 0x000fc800078e0207 */
[----:B--2---:R-:W-:-:S05]  /*00f0*/  IMAD.WIDE R14, R3, 0x4, R14 ;  /* 0x00000004030e7825 */ /* 0x004fca00078e020e */
[----:B------:R-:W2:Y:S01]  /*0100*/  @!P2 LDG.E.EL R17, desc[UR6][R14.64] ;  /* 0x000000060e11a981 */ /* 0x000ea2000c2e1900 */
[----:B----4-:R-:W-:Y:S01]  /*0110*/  SHF.L.U32 R11, R11, 0x9, RZ ;  /* 0x000000090b0b7819 */ /* 0x010fe200000006ff */
[----:B0----5:R-:W-:Y:S01]  /*0120*/  IMAD.WIDE R8, R3, 0x4, R8 ;  /* 0x0000000403087825 */ /* 0x021fe200078e0208 */
[----:B------:R-:W-:-:S04]  /*0130*/  LEA R6, R7, R10, 0xc ;  /* 0x0000000a07067211 */ /* 0x000fc800078e60ff */
[----:B------:R-:W-:Y:S02]  /*0140*/  IADD3 R13, R11, R6, RZ ;  /* 0x000000060b0d7210 */ /* 0x000fe40007ffe0ff */
[----:B------:R-:W-:Y:S01]  /*0150*/  CS2R R6, SRZ ;  /* 0x0000000000067805 */ /* 0x000fe2000001ff00 */
[----:B------:R-:W3:Y:S02]  /*0160*/  @!P2 LDG.E.EL R16, desc[UR6][R8.64] ;  /* 0x000000060810a981 */ /* 0x000ee4000c2e1900 */
[----:B------:R-:W-:Y:S01]  /*0170*/  IMAD.WIDE R12, R13, 0x4, R4 ;  /* 0x000000040d0c7825 */ /* 0x000fe200078e0204 */
[----:B------:R-:W-:-:S06]  /*0180*/  CS2R R4, SRZ ;  /* 0x0000000000047805 */ /* 0x000fcc000001ff00 */
[----:B------:R0:W3:Y:S01]  /*0190*/  @!P2 LDG.E.EL.128 R4, desc[UR6][R12.64] ;  /* 0x000000060c04a981 */ /* 0x0000e2000c2e1d00 */
[----:B------:R-:W1:Y:S01]  /*01a0*/  S2UR UR5, SR_CgaCtaId ;  /* 0x00000000000579c3 */ /* 0x000e620000008800 */
[----:B------:R-:W-:Y:S02]  /*01b0*/  UMOV UR4, 0x400 ;  /* 0x0000040000047882 */ /* 0x000fe40000000000 */
[----:B-1----:R-:W-:-:S06]  /*01c0*/  UPRMT UR4, UR5, 0x654, UR4 ;  /* 0x0000065405047896 */ /* 0x002fcc0008000004 */
[----:B0-----:R-:W-:Y:S02]  /*01d0*/  LEA R12, R10, UR4, 0x2 ;  /* 0x000000040a0c7c11 */ /* 0x001fe4000f8e10ff */
[----:B------:R-:W-:-:S04]  /*01e0*/  LOP3.LUT R8, R2, 0x7f, RZ, 0xc0, !PT ;  /* 0x0000007f02087812 */ /* 0x000fc800078ec0ff */
[----:B------:R-:W-:Y:S02]  /*01f0*/  LEA R13, R8, UR4, 0x2 ;  /* 0x00000004080d7c11 */ /* 0x000fe4000f8e10ff */
[----:B------:R-:W0:Y:S01]  /*0200*/  LDC.64 R8, c[0x0][0x228] ;  /* 0x00008a00ff087b82 */ /* 0x000e220000000a00 */
[----:B------:R-:W-:Y:S01]  /*0210*/  LOP3.LUT R11, R11, 0x7f, R2, 0xf8, !PT ;  /* 0x0000007f0b0b7812 */ /* 0x000fe200078ef802 */
[----:B------:R-:W-:-:S03]  /*0220*/  IMAD R10, R0, 0x3000, R3 ;  /* 0x00003000000a7824 */ /* 0x000fc600078e0203 */
[C---:B------:R-:W-:Y:S02]  /*0230*/  LOP3.LUT R0, R11.reuse, 0x80, RZ, 0xfc, !PT ;  /* 0x000000800b007812 */ /* 0x040fe400078efcff */
[C---:B------:R-:W-:Y:S01]  /*0240*/  LOP3.LUT R2, R11.reuse, 0x100, RZ, 0xfc, !PT ;  /* 0x000001000b027812 */ /* 0x040fe200078efcff */
[----:B------:R-:W-:Y:S01]  /*0250*/  IMAD R3, R11, 0x3, R10 ;  /* 0x000000030b037824 */ /* 0x000fe200078e020a */
[C---:B--2---:R-:W-:Y:S02]  /*0260*/  FSETP.GT.AND P0, PT, |R17|.reuse, 8.50705917302346158658e+37, PT ;  /* 0x7e8000001100780b */ /* 0x044fe40003f04200 */
[----:B------:R-:W-:-:S11]  /*0270*/  FSETP.GEU.AND P1, PT, |R17|, 1.175494350822287508e-38, PT ;  /* 0x008000001100780b */ /* 0x000fd60003f2e200 */
[----:B------:R-:W-:-:S04]  /*0280*/  @P0 FMUL R17, R17, 0.25 ;  /* 0x3e80000011110820 */ /* 0x000fc80000400000 */
[----:B------:R-:W-:-:S04]  /*0290*/  @!P1 FMUL R17, R17, 16777216 ;  /* 0x4b80000011119820 */ /* 0x000fc80000400000 */
[----:B------:R-:W1:Y:S01]  /*02a0*/  MUFU.RCP R14, R17 ;  /* 0x00000011000e7308 */ /* 0x000e620000001000 */
[C---:B---3--:R-:W-:Y:S01]  /*02b0*/  FADD R4, -R16.reuse, R4 ;  /* 0x0000000410047221 */ /* 0x048fe20000000100 */
[C---:B------:R-:W-:Y:S01]  /*02c0*/  FADD R5, -R16.reuse, R5 ;  /* 0x0000000510057221 */ /* 0x040fe20000000100 */
[C---:B------:R-:W-:Y:S01]  /*02d0*/  FADD R6, -R16.reuse, R6 ;  /* 0x0000000610067221 */ /* 0x040fe20000000100 */
[----:B------:R-:W-:Y:S01]  /*02e0*/  FADD R7, -R16, R7 ;  /* 0x0000000710077221 */ /* 0x000fe20000000100 */
[----:B------:R-:W-:Y:S01]  /*02f0*/  @P0 FMUL R4, R4, 0.25 ;  /* 0x3e80000004040820 */ /* 0x000fe20000400000 */
[----:B------:R-:W-:Y:S01]  /*0300*/  @P0 FMUL R5, R5, 0.25 ;  /* 0x3e80000005050820 */ /* 0x000fe20000400000 */
[----:B------:R-:W-:Y:S01]  /*0310*/  @P0 FMUL R6, R6, 0.25 ;  /* 0x3e80000006060820 */ /* 0x000fe20000400000 */
[----:B------:R-:W-:Y:S01]  /*0320*/  @P0 FMUL R7, R7, 0.25 ;  /* 0x3e80000007070820 */ /* 0x000fe20000400000 */
[----:B------:R-:W-:Y:S01]  /*0330*/  @!P1 FMUL R4, R4, 16777216 ;  /* 0x4b80000004049820 */ /* 0x000fe20000400000 */
[----:B------:R-:W-:Y:S01]  /*0340*/  @!P1 FMUL R5, R5, 16777216 ;  /* 0x4b80000005059820 */ /* 0x000fe20000400000 */
[----:B------:R-:W-:Y:S01]  /*0350*/  @!P1 FMUL R6, R6, 16777216 ;  /* 0x4b80000006069820 */ /* 0x000fe20000400000 */
[----:B------:R-:W-:Y:S01]  /*0360*/  @!P1 FMUL R7, R7, 16777216 ;  /* 0x4b80000007079820 */ /* 0x000fe20000400000 */
[C---:B-1----:R-:W-:Y:S01]  /*0370*/  FMUL R4, R14.reuse, R4 ;  /* 0x000000040e047220 */ /* 0x042fe20000400000 */
[C---:B------:R-:W-:Y:S01]  /*0380*/  FMUL R5, R14.reuse, R5 ;  /* 0x000000050e057220 */ /* 0x040fe20000400000 */
[C---:B------:R-:W-:Y:S01]  /*0390*/  FMUL R6, R14.reuse, R6 ;  /* 0x000000060e067220 */ /* 0x040fe20000400000 */
[----:B------:R-:W-:-:S05]  /*03a0*/  FMUL R7, R14, R7 ;  /* 0x000000070e077220 */ /* 0x000fca0000400000 */
[----:B------:R1:W-:Y:S01]  /*03b0*/  STS.128 [R12], R4 ;  /* 0x000000040c007388 */ /* 0x0003e20000000c00 */
[----:B------:R-:W-:Y:S06]  /*03c0*/  BAR.SYNC.DEFER_BLOCKING 0x0 ;  /* 0x0000000000007b1d */ /* 0x000fec0000010000 */
[----:B------:R-:W2:Y:S04]  /*03d0*/  LDS R15, [R13] ;  /* 0x000000000d0f7984 */ /* 0x000ea80000000800 */
[----:B------:R-:W3:Y:S04]  /*03e0*/  LDS R17, [R13+0x200] ;  /* 0x000200000d117984 */ /* 0x000ee80000000800 */
[----:B------:R-:W4:Y:S01]  /*03f0*/  LDS R19, [R13+0x400] ;  /* 0x000400000d137984 */ /* 0x000f220000000800 */
[----:B-1----:R-:W-:-:S02]  /*0400*/  IMAD R5, R0, 0x3, R10 ;  /* 0x0000000300057824 */ /* 0x002fc400078e020a */
[----:B------:R-:W-:Y:S02]  /*0410*/  IMAD R7, R2, 0x3, R10 ;  /* 0x0000000302077824 */ /* 0x000fe400078e020a */
[----:B0-----:R-:W-:-:S04]  /*0420*/  IMAD.WIDE R2, R3, 0x4, R8 ;  /* 0x0000000403027825 */ /* 0x001fc800078e0208 */
[----:B------:R-:W-:-:S04]  /*0430*/  IMAD.WIDE R4, R5, 0x4, R8 ;  /* 0x0000000405047825 */ /* 0x000fc800078e0208 */
[----:B------:R-:W-:Y:S01]  /*0440*/  IMAD.WIDE R6, R7, 0x4, R8 ;  /* 0x0000000407067825 */ /* 0x000fe200078e0208 */
[----:B--2---:R0:W-:Y:S04]  /*0450*/  @!P2 STG.E desc[UR6][R2.64], R15 ;  /* 0x0000000f0200a986 */ /* 0x0041e8000c101906 */
[----:B---3--:R0:W-:Y:S04]  /*0460*/  @!P2 STG.E desc[UR6][R4.64], R17 ;  /* 0x000000110400a986 */ /* 0x0081e8000c101906 */
[----:B----4-:R0:W-:Y:S02]  /*0470*/  @!P2 STG.E desc[UR6][R6.64], R19 ;  /* 0x000000130600a986 */ /* 0x0101e4000c101906 */
[----:B0-----:R-:W-:Y:S05]  /*0480*/  @P2 EXIT ;  /* 0x000000000000294d */ /* 0x001fea0003800000 */
[----:B------:R-:W0:Y:S01]  /*0490*/  LDS R13, [R13+0x600] ;  /* 0x000600000d0d7984 */ /* 0x000e220000000800 */
[----:B------:R-:W-:-:S05]  /*04a0*/  LOP3.LUT R11, R11, 0x180, RZ, 0xfc, !PT ;  /* 0x000001800b0b7812 */ /* 0x000fca00078efcff */
[----:B------:R-:W-:-:S04]  /*04b0*/  IMAD R11, R11, 0x3, R10 ;  /* 0x000000030b0b7824 */ /* 0x000fc800078e020a */
[----:B------:R-:W-:-:S05]  /*04c0*/  IMAD.WIDE R8, R11, 0x4, R8 ;  /* 0x000000040b087825 */ /* 0x000fca00078e0208 */
[----:B0-----:R-:W-:Y:S01]  /*04d0*/  STG.E desc[UR6][R8.64], R13 ;  /* 0x0000000d08007986 */ /* 0x001fe2000c101906 */
[----:B------:R-:W-:Y:S05]  /*04e0*/  EXIT ;  /* 0x000000000000794d */ /* 0x000fea0003800000 */
.L_x_0:
[----:B------:R-:W-:-:S00]  /*04f0*/  BRA `(.L_x_0) ;  /* 0xfffffffc00fc7947 */ /* 0x000fc0000383ffff */
[----:B------:R-:W-:-:S00]  /*0500*/  NOP ;  /* 0x0000000000007918 */ /* 0x000fc00000000000 */
[----:B------:R-:W-:-:S00]  /*0510*/  NOP ;  /* 0x0000000000007918 */ /* 0x000fc00000000000 */
[----:B------:R-:W-:-:S00]  /*0520*/  NOP ;  /* 0x0000000000007918 */ /* 0x000fc00000000000 */
[----:B------:R-:W-:-:S00]  /*0530*/  NOP ;  /* 0x0000000000007918 */ /* 0x000fc00000000000 */
[----:B------:R-:W-:-:S00]  /*0540*/  NOP ;  /* 0x0000000000007918 */ /* 0x000fc00000000000 */
[----:B------:R-:W-:-:S00]  /*0550*/  NOP ;  /* 0x0000000000007918 */ /* 0x000fc00000000000 */
[----:B------:R-:W-:-:S00]  /*0560*/  NOP ;  /* 0x0000000000007918 */ /* 0x000fc00000000000 */
[----:B------:R-:W-:-:S00]  /*0570*/  NOP ;  /* 0x0000000000007918 */ /* 0x000fc00000000000 */
.L_x_1:


//--------------------- .nv.shared.triton_poi_fused_div_sub_7 --------------------------
	.section	.nv.shared.triton_poi_fused_div_sub_7,"aw",@nobits
	.sectionflags	@""
	.align	16
	.zero		1024


//--------------------- .nv.constant0.triton_poi_fused_div_sub_7 --------------------------
	.section	.nv.constant0.triton_poi_fused_div_sub_7,"a",@progbits
	.sectionflags	@""
	.align	4
.nv.constant0.triton_poi_fused_div_sub_7:
	.zero		568
